	.headerflags	@"EF_CUDA_TEXMODE_UNIFIED EF_CUDA_64BIT_ADDRESS EF_CUDA_ACCELERATORS EF_CUDA_SM90 EF_CUDA_VIRTUAL_SM(EF_CUDA_SM90)"
	.elftype	@"ET_EXEC"


//--------------------- .nv.info                  --------------------------
	.section	.nv.info,"",@"SHT_CUDA_INFO"
	.align	4


	//----- nvinfo : EIATTR_REGCOUNT
	.align		4
        /*0000*/ 	.byte	0x04, 0x2f
        /*0002*/ 	.short	(.L_3 - .L_2)
	.align		4
.L_2:
        /*0004*/ 	.word	index@(triton_poi_fused__native_batch_norm_legit_no_training_add_3)
        /*0008*/ 	.word	0x00000020


	//----- nvinfo : EIATTR_MIN_STACK_SIZE
	.align		4
.L_3:
        /*000c*/ 	.byte	0x04, 0x12
        /*000e*/ 	.short	(.L_5 - .L_4)
	.align		4
.L_4:
        /*0010*/ 	.word	index@(triton_poi_fused__native_batch_norm_legit_no_training_add_3)
        /*0014*/ 	.word	0x00000000


	//----- nvinfo : EIATTR_FRAME_SIZE
	.align		4
.L_5:
        /*0018*/ 	.byte	0x04, 0x11
        /*001a*/ 	.short	(.L_7 - .L_6)
	.align		4
.L_6:
        /*001c*/ 	.word	index@(triton_poi_fused__native_batch_norm_legit_no_training_add_3)
        /*0020*/ 	.word	0x00000000


	//----- nvinfo : EIATTR_MIN_STACK_SIZE
	.align		4
.L_7:
        /*0024*/ 	.byte	0x04, 0x12
        /*0026*/ 	.short	(.L_9 - .L_8)
	.align		4
.L_8:
        /*0028*/ 	.word	index@(triton_poi_fused__native_batch_norm_legit_no_training_add_3)
        /*002c*/ 	.word	0x00000000
.L_9:


//--------------------- .nv.info.triton_poi_fused__native_batch_norm_legit_no_training_add_3 --------------------------
	.section	.nv.info.triton_poi_fused__native_batch_norm_legit_no_training_add_3,"",@"SHT_CUDA_INFO"
	.sectionflags	@""
	.align	4


	//----- nvinfo : EIATTR_CUDA_API_VERSION
	.align		4
        /*0000*/ 	.byte	0x04, 0x37
        /*0002*/ 	.short	(.L_11 - .L_10)
.L_10:
        /*0004*/ 	.word	0x0000007c


	//----- nvinfo : EIATTR_KPARAM_INFO
	.align		4
.L_11:
        /*0008*/ 	.byte	0x04, 0x17
        /*000a*/ 	.short	(.L_13 - .L_12)
.L_12:
        /*000c*/ 	.word	0x00000000
        /*0010*/ 	.short	0x0008
        /*0012*/ 	.short	0x003c
        /*0014*/ 	.byte	0x00, 0xf0, 0x11, 0x00


	//----- nvinfo : EIATTR_KPARAM_INFO
	.align		4
.L_13:
        /*0018*/ 	.byte	0x04, 0x17
        /*001a*/ 	.short	(.L_15 - .L_14)
.L_14:
        /*001c*/ 	.word	0x00000000
        /*0020*/ 	.short	0x0007
        /*0022*/ 	.short	0x0038
        /*0024*/ 	.byte	0x00, 0xf0, 0x11, 0x00


	//----- nvinfo : EIATTR_KPARAM_INFO
	.align		4
.L_15:
        /*0028*/ 	.byte	0x04, 0x17
        /*002a*/ 	.short	(.L_17 - .L_16)
.L_16:
        /*002c*/ 	.word	0x00000000
        /*0030*/ 	.short	0x0006
        /*0032*/ 	.short	0x0030
        /*0034*/ 	.byte	0x00, 0xf4, 0x21, 0x00


	//----- nvinfo : EIATTR_KPARAM_INFO
	.align		4
.L_17:
        /*0038*/ 	.byte	0x04, 0x17
        /*003a*/ 	.short	(.L_19 - .L_18)
.L_18:
        /*003c*/ 	.word	0x00000000
        /*0040*/ 	.short	0x0005
        /*0042*/ 	.short	0x0028
        /*0044*/ 	.byte	0x00, 0xf4, 0x21, 0x00


	//----- nvinfo : EIATTR_KPARAM_INFO
	.align		4
.L_19:
        /*0048*/ 	.byte	0x04, 0x17
        /*004a*/ 	.short	(.L_21 - .L_20)
.L_20:
        /*004c*/ 	.word	0x00000000
        /*0050*/ 	.short	0x0004
        /*0052*/ 	.short	0x0020
        /*0054*/ 	.byte	0x00, 0xf4, 0x21, 0x00


	//----- nvinfo : EIATTR_KPARAM_INFO
	.align		4
.L_21:
        /*0058*/ 	.byte	0x04, 0x17
        /*005a*/ 	.short	(.L_23 - .L_22)
.L_22:
        /*005c*/ 	.word	0x00000000
        /*0060*/ 	.short	0x0003
        /*0062*/ 	.short	0x0018
        /*0064*/ 	.byte	0x00, 0xf4, 0x21, 0x00


	//----- nvinfo : EIATTR_KPARAM_INFO
	.align		4
.L_23:
        /*0068*/ 	.byte	0x04, 0x17
        /*006a*/ 	.short	(.L_25 - .L_24)
.L_24:
        /*006c*/ 	.word	0x00000000
        /*0070*/ 	.short	0x0002
        /*0072*/ 	.short	0x0010
        /*0074*/ 	.byte	0x00, 0xf4, 0x21, 0x00


	//----- nvinfo : EIATTR_KPARAM_INFO
	.align		4
.L_25:
        /*0078*/ 	.byte	0x04, 0x17
        /*007a*/ 	.short	(.L_27 - .L_26)
.L_26:
        /*007c*/ 	.word	0x00000000
        /*0080*/ 	.short	0x0001
        /*0082*/ 	.short	0x0008
        /*0084*/ 	.byte	0x00, 0xf4, 0x21, 0x00


	//----- nvinfo : EIATTR_KPARAM_INFO
	.align		4
.L_27:
        /*0088*/ 	.byte	0x04, 0x17
        /*008a*/ 	.short	(.L_29 - .L_28)
.L_28:
        /*008c*/ 	.word	0x00000000
        /*0090*/ 	.short	0x0000
        /*0092*/ 	.short	0x0000
        /*0094*/ 	.byte	0x00, 0xf4, 0x21, 0x00


	//----- nvinfo : EIATTR_SPARSE_MMA_MASK
	.align		4
.L_29:
        /*0098*/ 	.byte	0x03, 0x50
        /*009a*/ 	.short	0x0000


	//----- nvinfo : EIATTR_MAXREG_COUNT
	.align		4
        /*009c*/ 	.byte	0x03, 0x1b
        /*009e*/ 	.short	0x00ff


	//----- nvinfo : EIATTR_EXIT_INSTR_OFFSETS
	.align		4
        /*00a0*/ 	.byte	0x04, 0x1c
        /*00a2*/ 	.short	(.L_31 - .L_30)


	//   ....[0]....
.L_30:
        /*00a4*/ 	.word	0x00000a60


	//   ....[1]....
        /*00a8*/ 	.word	0x00000ae0


	//----- nvinfo : EIATTR_REQNTID
	.align		4
.L_31:
        /*00ac*/ 	.byte	0x04, 0x10
        /*00ae*/ 	.short	(.L_33 - .L_32)
.L_32:
        /*00b0*/ 	.word	0x00000080
        /*00b4*/ 	.word	0x00000001
        /*00b8*/ 	.word	0x00000001


	//----- nvinfo : EIATTR_CBANK_PARAM_SIZE
	.align		4
.L_33:
        /*00bc*/ 	.byte	0x03, 0x19
        /*00be*/ 	.short	0x0040


	//----- nvinfo : EIATTR_PARAM_CBANK
	.align		4
        /*00c0*/ 	.byte	0x04, 0x0a
        /*00c2*/ 	.short	(.L_35 - .L_34)
	.align		4
.L_34:
        /*00c4*/ 	.word	index@(.nv.constant0.triton_poi_fused__native_batch_norm_legit_no_training_add_3)
        /*00c8*/ 	.short	0x0210
        /*00ca*/ 	.short	0x0040


	//----- nvinfo : EIATTR_SW_WAR
	.align		4
.L_35:
        /*00cc*/ 	.byte	0x04, 0x36
        /*00ce*/ 	.short	(.L_37 - .L_36)
.L_36:
        /*00d0*/ 	.word	0x00000008
.L_37:


//--------------------- .nv.callgraph             --------------------------
	.section	.nv.callgraph,"",@"SHT_CUDA_CALLGRAPH"
	.align	4
	.sectionentsize	8
	.align		4
        /*0000*/ 	.word	0x00000000
	.align		4
        /*0004*/ 	.word	0xffffffff
	.align		4
        /*0008*/ 	.word	0x00000000
	.align		4
        /*000c*/ 	.word	0xfffffffe
	.align		4
        /*0010*/ 	.word	0x00000000
	.align		4
        /*0014*/ 	.word	0xfffffffd
	.align		4
        /*0018*/ 	.word	0x00000000
	.align		4
        /*001c*/ 	.word	0xfffffffc


//--------------------- .nv.constant4             --------------------------
	.section	.nv.constant4,"a",@progbits
	.align	8
	.align		8
.nv.constant4:
        /*0000*/ 	.dword	_$_str
	.align		8
        /*0008*/ 	.dword	_$_str_$_2


//--------------------- .text.triton_poi_fused__native_batch_norm_legit_no_training_add_3 --------------------------
	.section	.text.triton_poi_fused__native_batch_norm_legit_no_training_add_3,"ax",@progbits
	.sectionflags	@"SHF_BARRIERS=1"
	.align	128
        .global         triton_poi_fused__native_batch_norm_legit_no_training_add_3
        .type           triton_poi_fused__native_batch_norm_legit_no_training_add_3,@function
        .size           triton_poi_fused__native_batch_norm_legit_no_training_add_3,(.L_x_1 - triton_poi_fused__native_batch_norm_legit_no_training_add_3)
        .other          triton_poi_fused__native_batch_norm_legit_no_training_add_3,@"STO_CUDA_ENTRY STV_DEFAULT"
triton_poi_fused__native_batch_norm_legit_no_training_add_3:
.text.triton_poi_fused__native_batch_norm_legit_no_training_add_3:
[----:B------:R-:W0:Y:S01]  /*0000*/  LDC R1, c[0x0][0x28] ;  /* 0x00000a00ff017b82 */ /* 0x000e220000000800 */
[----:B------:R-:W1:Y:S07]  /*0010*/  S2R R3, SR_TID.X ;  /* 0x0000000000037919 */ /* 0x000e6e0000002100 */
[----:B------:R-:W2:Y:S01]  /*0020*/  LDC.64 R8, c[0x0][0x210] ;  /* 0x00008400ff087b82 */ /* 0x000ea20000000a00 */
[----:B------:R-:W-:Y:S01]  /*0030*/  CS2R R6, SRZ ;  /* 0x0000000000067805 */ /* 0x000fe2000001ff00 */
[----:B------:R-:W-:Y:S01]  /*0040*/  ULDC.64 UR6, c[0x0][0x208] ;  /* 0x0000820000067ab9 */ /* 0x000fe20000000a00 */
[----:B------:R-:W3:Y:S01]  /*0050*/  S2R R2, SR_CTAID.X ;  /* 0x0000000000027919 */ /* 0x000ee20000002500 */
[----:B------:R-:W4:Y:S01]  /*0060*/  S2R R16, SR_CTAID.Y ;  /* 0x0000000000107919 */ /* 0x000f220000002600 */
[----:B-1----:R-:W-:Y:S01]  /*0070*/  SHF.R.U32.HI R0, RZ, 0x3, R3 ;  /* 0x00000003ff007819 */ /* 0x002fe20000011603 */
[C---:B------:R-:W-:Y:S01]  /*0080*/  IMAD.SHL.U32 R15, R3.reuse, 0x4, RZ ;  /* 0x00000004030f7824 */ /* 0x040fe200078e00ff */
[----:B------:R-:W-:Y:S01]  /*0090*/  LOP3.LUT R10, R3, 0x60, RZ, 0xc0, !PT ;  /* 0x00000060030a7812 */ /* 0x000fe200078ec0ff */
[----:B---3--:R-:W-:Y:S01]  /*00a0*/  IMAD.SHL.U32 R2, R2, 0x20, RZ ;  /* 0x0000002002027824 */ /* 0x008fe200078e00ff */
[----:B------:R-:W-:-:S02]  /*00b0*/  SGXT.U32 R0, R0, 0x2 ;  /* 0x000000020000781a */ /* 0x000fc40000000000 */
[----:B------:R-:W-:Y:S01]  /*00c0*/  SHF.R.U32.HI R5, RZ, 0x3, R10 ;  /* 0x00000003ff057819 */ /* 0x000fe2000001160a */
[----:B----4-:R-:W-:-:S03]  /*00d0*/  IMAD.SHL.U32 R16, R16, 0x10, RZ ;  /* 0x0000001010107824 */ /* 0x010fc600078e00ff */
[----:B------:R-:W-:Y:S02]  /*00e0*/  LOP3.LUT R11, R5, R0, RZ, 0xfc, !PT ;  /* 0x00000000050b7212 */ /* 0x000fe400078efcff */
[----:B------:R-:W-:Y:S02]  /*00f0*/  LOP3.LUT R5, R2, 0x1c, R15, 0xf8, !PT ;  /* 0x0000001c02057812 */ /* 0x000fe400078ef80f */
[----:B------:R-:W-:Y:S02]  /*0100*/  LOP3.LUT R0, R11, R16, RZ, 0xfc, !PT ;  /* 0x000000100b007212 */ /* 0x000fe400078efcff */
[----:B------:R-:W-:-:S04]  /*0110*/  ISETP.GE.AND P0, PT, R5, 0x40, PT ;  /* 0x000000400500780c */ /* 0x000fc80003f06270 */
[C---:B------:R-:W-:Y:S01]  /*0120*/  ISETP.LT.AND P0, PT, R0.reuse, 0x10, !P0 ;  /* 0x000000100000780c */ /* 0x040fe20004701270 */
[----:B------:R-:W-:Y:S01]  /*0130*/  IMAD R0, R0, 0x40, R5 ;  /* 0x0000004000007824 */ /* 0x000fe200078e0205 */
[----:B------:R-:W-:-:S03]  /*0140*/  CS2R R4, SRZ ;  /* 0x0000000000047805 */ /* 0x000fc6000001ff00 */
[----:B--2---:R-:W-:-:S08]  /*0150*/  IMAD.WIDE R12, R0, 0x4, R8 ;  /* 0x00000004000c7825 */ /* 0x004fd000078e0208 */
[----:B------:R1:W2:Y:S01]  /*0160*/  @P0 LDG.E.EL.128 R4, desc[UR6][R12.64] ;  /* 0x000000060c040981 */ /* 0x0002a2000c2e1d00 */
[----:B------:R-:W3:Y:S01]  /*0170*/  S2UR UR5, SR_CgaCtaId ;  /* 0x00000000000579c3 */ /* 0x000ee20000008800 */
[----:B------:R-:W-:Y:S01]  /*0180*/  IMAD.SHL.U32 R8, R3, 0x40, RZ ;  /* 0x0000004003087824 */ /* 0x000fe200078e00ff */
[----:B------:R-:W-:Y:S01]  /*0190*/  UMOV UR4, 0x400 ;  /* 0x0000040000047882 */ /* 0x000fe20000000000 */
[----:B------:R-:W-:-:S03]  /*01a0*/  LOP3.LUT R16, R16, 0xc, R15, 0xf8, !PT ;  /* 0x0000000c10107812 */ /* 0x000fc600078ef80f */
[----:B------:R-:W-:Y:S02]  /*01b0*/  LOP3.LUT R14, R8, 0x1c0, RZ, 0xc0, !PT ;  /* 0x000001c0080e7812 */ /* 0x000fe400078ec0ff */
[----:B------:R-:W-:Y:S02]  /*01c0*/  ISETP.GE.AND P2, PT, R16, 0x10, PT ;  /* 0x000000101000780c */ /* 0x000fe40003f46270 */
[----:B------:R-:W-:Y:S02]  /*01d0*/  LOP3.LUT R11, R11, R14, RZ, 0xfc, !PT ;  /* 0x0000000e0b0b7212 */ /* 0x000fe400078efcff */
[----:B-1----:R-:W-:-:S09]  /*01e0*/  SHF.R.U32.HI R12, RZ, 0x2, R3 ;  /* 0x00000002ff0c7819 */ /* 0x002fd20000011603 */
[----:B------:R-:W1:Y:S01]  /*01f0*/  @!P2 LDC.64 R8, c[0x0][0x228] ;  /* 0x00008a00ff08ab82 */ /* 0x000e620000000a00 */
[----:B---3--:R-:W-:-:S06]  /*0200*/  UPRMT UR4, UR5, 0x654, UR4 ;  /* 0x0000065405047896 */ /* 0x008fcc0008000004 */
[----:B------:R-:W-:-:S04]  /*0210*/  VIADD R14, R14, UR4 ;  /* 0x000000040e0e7c36 */ /* 0x000fc80008000000 */
[----:B------:R-:W-:Y:S01]  /*0220*/  IMAD R18, R11, 0x4, R14 ;  /* 0x000000040b127824 */ /* 0x000fe200078e020e */
[----:B------:R-:W-:Y:S02]  /*0230*/  SHF.R.U32.HI R11, RZ, 0x2, R10 ;  /* 0x00000002ff0b7819 */ /* 0x000fe4000001160a */
[----:B------:R-:W-:Y:S02]  /*0240*/  CS2R R14, SRZ ;  /* 0x00000000000e7805 */ /* 0x000fe4000001ff00 */
[----:B------:R-:W-:Y:S02]  /*0250*/  SGXT.U32 R10, R12, 0x3 ;  /* 0x000000030c0a781a */ /* 0x000fe40000000000 */
[----:B------:R-:W-:Y:S02]  /*0260*/  CS2R R12, SRZ ;  /* 0x00000000000c7805 */ /* 0x000fe4000001ff00 */
[----:B------:R-:W-:Y:S02]  /*0270*/  LOP3.LUT R17, R11, R10, RZ, 0xfc, !PT ;  /* 0x0000000a0b117212 */ /* 0x000fe400078efcff */
[----:B------:R-:W3:Y:S02]  /*0280*/  LDC.64 R10, c[0x0][0x218] ;  /* 0x00008600ff0a7b82 */ /* 0x000ee40000000a00 */
[----:B------:R-:W-:-:S06]  /*0290*/  LOP3.LUT R17, R17, R2, RZ, 0xfc, !PT ;  /* 0x0000000211117212 */ /* 0x000fcc00078efcff */
[----:B------:R-:W4:Y:S01]  /*02a0*/  @!P2 LDC.64 R24, c[0x0][0x220] ;  /* 0x00008800ff18ab82 */ /* 0x000f220000000a00 */
[----:B------:R-:W-:Y:S01]  /*02b0*/  ISETP.GE.AND P1, PT, R17, 0x40, PT ;  /* 0x000000401100780c */ /* 0x000fe20003f26270 */
[----:B------:R-:W-:-:S03]  /*02c0*/  IMAD R27, R16, 0x10, R17 ;  /* 0x00000010101b7824 */ /* 0x000fc600078e0211 */
[----:B------:R-:W-:Y:S01]  /*02d0*/  ISETP.LT.AND P1, PT, R16, 0x10, !P1 ;  /* 0x000000101000780c */ /* 0x000fe20004f21270 */
[----:B------:R-:W-:Y:S01]  /*02e0*/  IMAD.SHL.U32 R27, R27, 0x4, RZ ;  /* 0x000000041b1b7824 */ /* 0x000fe200078e00ff */
[----:B------:R-:W-:Y:S02]  /*02f0*/  CS2R R16, SRZ ;  /* 0x0000000000107805 */ /* 0x000fe4000001ff00 */
[----:B------:R-:W-:Y:S02]  /*0300*/  CS2R R20, SRZ ;  /* 0x0000000000147805 */ /* 0x000fe4000001ff00 */
[----:B------:R-:W-:Y:S01]  /*0310*/  CS2R R22, SRZ ;  /* 0x0000000000167805 */ /* 0x000fe2000001ff00 */
[----:B---3--:R-:W-:Y:S01]  /*0320*/  IMAD.WIDE R26, R27, 0x4, R10 ;  /* 0x000000041b1a7825 */ /* 0x008fe200078e020a */
[----:B------:R-:W3:Y:S01]  /*0330*/  @!P2 LDC.64 R28, c[0x0][0x230] ;  /* 0x00008c00ff1cab82 */ /* 0x000ee20000000a00 */
[----:B------:R-:W-:Y:S01]  /*0340*/  CS2R R10, SRZ ;  /* 0x00000000000a7805 */ /* 0x000fe2000001ff00 */
[----:B--2---:R-:W-:Y:S04]  /*0350*/  STS [R18], R4 ;  /* 0x0000000412007388 */ /* 0x004fe80000000800 */
[----:B------:R-:W-:Y:S04]  /*0360*/  STS [R18+0x50], R5 ;  /* 0x0000500512007388 */ /* 0x000fe80000000800 */
[----:B------:R-:W-:Y:S04]  /*0370*/  STS [R18+0xa0], R6 ;  /* 0x0000a00612007388 */ /* 0x000fe80000000800 */
[----:B------:R2:W-:Y:S01]  /*0380*/  STS [R18+0xf0], R7 ;  /* 0x0000f00712007388 */ /* 0x0005e20000000800 */
[----:B------:R-:W-:Y:S06]  /*0390*/  BAR.SYNC.DEFER_BLOCKING 0x0 ;  /* 0x0000000000007b1d */ /* 0x000fec0000010000 */
[----:B-1----:R-:W5:Y:S01]  /*03a0*/  @!P2 LDG.E.EL.128 R12, desc[UR6][R8.64] ;  /* 0x00000006080ca981 */ /* 0x002f62000c2e1d00 */
[----:B--2---:R-:W-:-:S03]  /*03b0*/  CS2R R18, SRZ ;  /* 0x0000000000127805 */ /* 0x004fc6000001ff00 */
[----:B----4-:R-:W2:Y:S04]  /*03c0*/  @!P2 LDG.E.EL.128 R20, desc[UR6][R24.64] ;  /* 0x000000061814a981 */ /* 0x010ea8000c2e1d00 */
[----:B------:R1:W2:Y:S02]  /*03d0*/  @P1 LDG.E.EL.128 R16, desc[UR6][R26.64] ;  /* 0x000000061a101981 */ /* 0x0002a4000c2e1d00 */
[----:B01----:R-:W0:Y:S01]  /*03e0*/  @!P2 LDC.64 R26, c[0x0][0x238] ;  /* 0x00008e00ff1aab82 */ /* 0x003e220000000a00 */
[----:B------:R-:W-:Y:S02]  /*03f0*/  CS2R R4, SRZ ;  /* 0x0000000000047805 */ /* 0x000fe4000001ff00 */
[----:B------:R-:W-:Y:S02]  /*0400*/  CS2R R6, SRZ ;  /* 0x0000000000067805 */ /* 0x000fe4000001ff00 */
[----:B------:R-:W-:-:S04]  /*0410*/  CS2R R8, SRZ ;  /* 0x0000000000087805 */ /* 0x000fc8000001ff00 */
[----:B---3--:R-:W3:Y:S04]  /*0420*/  @!P2 LDG.E.EL.128 R4, desc[UR6][R28.64] ;  /* 0x000000061c04a981 */ /* 0x008ee8000c2e1d00 */
[----:B0-----:R0:W3:Y:S01]  /*0430*/  @!P2 LDG.E.EL.128 R8, desc[UR6][R26.64] ;  /* 0x000000061a08a981 */ /* 0x0010e2000c2e1d00 */
[----:B------:R-:W1:Y:S01]  /*0440*/  S2R R2, SR_TID.X ;  /* 0x0000000000027919 */ /* 0x000e620000002100 */
[----:B-----5:R-:W-:Y:S01]  /*0450*/  FADD R12, R12, 9.9999997473787516356e-06 ;  /* 0x3727c5ac0c0c7421 */ /* 0x020fe20000000000 */
[----:B------:R-:W-:-:S03]  /*0460*/  FADD R25, R13, 9.9999997473787516356e-06 ;  /* 0x3727c5ac0d197421 */ /* 0x000fc60000000000 */
[----:B------:R-:W4:Y:S01]  /*0470*/  MUFU.SQRT R24, R12 ;  /* 0x0000000c00187308 */ /* 0x000f220000002000 */
[----:B------:R-:W-:-:S07]  /*0480*/  FADD R13, R14, 9.9999997473787516356e-06 ;  /* 0x3727c5ac0e0d7421 */ /* 0x000fce0000000000 */
[----:B------:R-:W5:Y:S01]  /*0490*/  MUFU.SQRT R13, R13 ;  /* 0x0000000d000d7308 */ /* 0x000f620000002000 */
[----:B----4-:R-:W-:-:S07]  /*04a0*/  FSETP.GT.AND P2, PT, R24, 8.50705917302346158658e+37, PT ;  /* 0x7e8000001800780b */ /* 0x010fce0003f44000 */
[----:B------:R-:W4:Y:S01]  /*04b0*/  MUFU.SQRT R25, R25 ;  /* 0x0000001900197308 */ /* 0x000f220000002000 */
[----:B------:R-:W-:Y:S01]  /*04c0*/  FADD R14, R15, 9.9999997473787516356e-06 ;  /* 0x3727c5ac0f0e7421 */ /* 0x000fe20000000000 */
[----:B------:R-:W-:Y:S01]  /*04d0*/  IMAD.MOV.U32 R12, RZ, RZ, 0x3e800000 ;  /* 0x3e800000ff0c7424 */ /* 0x000fe200078e00ff */
[----:B------:R-:W-:Y:S02]  /*04e0*/  FSETP.GEU.AND P5, PT, R24, 1.175494350822287508e-38, PT ;  /* 0x008000001800780b */ /* 0x000fe40003fae000 */
[----:B-----5:R-:W-:-:S03]  /*04f0*/  FSETP.GT.AND P1, PT, R13, 8.50705917302346158658e+37, PT ;  /* 0x7e8000000d00780b */ /* 0x020fc60003f24000 */
[----:B------:R-:W5:Y:S01]  /*0500*/  MUFU.SQRT R14, R14 ;  /* 0x0000000e000e7308 */ /* 0x000f620000002000 */
[----:B------:R-:W-:Y:S01]  /*0510*/  FSEL R15, R12, 1, P2 ;  /* 0x3f8000000c0f7808 */ /* 0x000fe20001000000 */
[----:B------:R-:W-:Y:S01]  /*0520*/  @P2 FMUL R24, R24, 0.25 ;  /* 0x3e80000018182820 */ /* 0x000fe20000400000 */
[----:B------:R-:W-:Y:S02]  /*0530*/  FSETP.GEU.AND P2, PT, R13, 1.175494350822287508e-38, PT ;  /* 0x008000000d00780b */ /* 0x000fe40003f4e000 */
[C---:B----4-:R-:W-:Y:S02]  /*0540*/  FSETP.GT.AND P4, PT, R25.reuse, 8.50705917302346158658e+37, PT ;  /* 0x7e8000001900780b */ /* 0x050fe40003f84000 */
[----:B------:R-:W-:-:S03]  /*0550*/  FSETP.GEU.AND P3, PT, R25, 1.175494350822287508e-38, PT ;  /* 0x008000001900780b */ /* 0x000fc60003f6e000 */
[----:B------:R-:W-:Y:S01]  /*0560*/  @P1 FMUL R13, R13, 0.25 ;  /* 0x3e8000000d0d1820 */ /* 0x000fe20000400000 */
[----:B------:R-:W-:Y:S01]  /*0570*/  @!P5 FMUL R24, R24, 16777216 ;  /* 0x4b8000001818d820 */ /* 0x000fe20000400000 */
[----:B------:R-:W-:Y:S01]  /*0580*/  @!P5 FMUL R15, R15, 16777216 ;  /* 0x4b8000000f0fd820 */ /* 0x000fe20000400000 */
[----:B-----5:R-:W-:-:S03]  /*0590*/  FSETP.GT.AND P5, PT, R14, 8.50705917302346158658e+37, PT ;  /* 0x7e8000000e00780b */ /* 0x020fc60003fa4000 */
[----:B------:R-:W-:Y:S02]  /*05a0*/  @!P2 FMUL R13, R13, 16777216 ;  /* 0x4b8000000d0da820 */ /* 0x000fe40000400000 */
[----:B------:R-:W-:Y:S01]  /*05b0*/  @P4 FMUL R25, R25, 0.25 ;  /* 0x3e80000019194820 */ /* 0x000fe20000400000 */
[----:B0-----:R-:W-:Y:S01]  /*05c0*/  FSEL R26, R12, 1, P4 ;  /* 0x3f8000000c1a7808 */ /* 0x001fe20002000000 */
[----:B------:R-:W0:Y:S01]  /*05d0*/  MUFU.RCP R24, R24 ;  /* 0x0000001800187308 */ /* 0x000e220000001000 */
[----:B------:R-:W-:Y:S01]  /*05e0*/  FSETP.GEU.AND P4, PT, R14, 1.175494350822287508e-38, PT ;  /* 0x008000000e00780b */ /* 0x000fe20003f8e000 */
[----:B------:R-:W-:Y:S01]  /*05f0*/  @!P3 FMUL R25, R25, 16777216 ;  /* 0x4b8000001919b820 */ /* 0x000fe20000400000 */
[----:B--2---:R-:W-:-:S05]  /*0600*/  FADD R16, -R20, R16 ;  /* 0x0000001014107221 */ /* 0x004fca0000000100 */
[----:B------:R-:W2:Y:S01]  /*0610*/  MUFU.RCP R13, R13 ;  /* 0x0000000d000d7308 */ /* 0x000ea20000001000 */
[----:B------:R-:W-:Y:S01]  /*0620*/  FSEL R20, R12, 1, P1 ;  /* 0x3f8000000c147808 */ /* 0x000fe20000800000 */
[----:B------:R-:W-:Y:S01]  /*0630*/  FADD R19, -R23, R19 ;  /* 0x0000001317137221 */ /* 0x000fe20000000100 */
[----:B------:R-:W-:Y:S01]  /*0640*/  FADD R18, -R22, R18 ;  /* 0x0000001216127221 */ /* 0x000fe20000000100 */
[----:B------:R-:W-:-:S04]  /*0650*/  @P5 FMUL R14, R14, 0.25 ;  /* 0x3e8000000e0e5820 */ /* 0x000fc80000400000 */
[----:B------:R-:W4:Y:S01]  /*0660*/  MUFU.RCP R25, R25 ;  /* 0x0000001900197308 */ /* 0x000f220000001000 */
[----:B-1----:R-:W-:Y:S02]  /*0670*/  LOP3.LUT R22, R2, 0x60, RZ, 0xc0, !PT ;  /* 0x0000006002167812 */ /* 0x002fe400078ec0ff */
[----:B------:R-:W-:Y:S01]  /*0680*/  SHF.R.U32.HI R23, RZ, 0x2, R2 ;  /* 0x00000002ff177819 */ /* 0x000fe20000011602 */
[----:B------:R-:W-:Y:S01]  /*0690*/  @!P2 FMUL R20, R20, 16777216 ;  /* 0x4b8000001414a820 */ /* 0x000fe20000400000 */
[----:B------:R-:W-:Y:S01]  /*06a0*/  @!P4 FMUL R14, R14, 16777216 ;  /* 0x4b8000000e0ec820 */ /* 0x000fe20000400000 */
[----:B------:R-:W-:Y:S01]  /*06b0*/  SHF.R.U32.HI R22, RZ, 0x2, R22 ;  /* 0x00000002ff167819 */ /* 0x000fe20000011616 */
[----:B------:R-:W-:Y:S01]  /*06c0*/  FADD R17, -R21, R17 ;  /* 0x0000001115117221 */ /* 0x000fe20000000100 */
[----:B------:R-:W-:Y:S01]  /*06d0*/  SGXT.U32 R23, R23, 0x3 ;  /* 0x000000031717781a */ /* 0x000fe20000000000 */
[----:B0-----:R-:W-:Y:S01]  /*06e0*/  FMUL R15, R24, R15 ;  /* 0x0000000f180f7220 */ /* 0x001fe20000400000 */
[----:B--2---:R-:W-:Y:S01]  /*06f0*/  FMUL R21, R13, R20 ;  /* 0x000000140d157220 */ /* 0x004fe20000400000 */
[----:B------:R-:W-:Y:S01]  /*0700*/  @!P3 FMUL R26, R26, 16777216 ;  /* 0x4b8000001a1ab820 */ /* 0x000fe20000400000 */
[----:B------:R-:W0:Y:S01]  /*0710*/  MUFU.RCP R24, R14 ;  /* 0x0000000e00187308 */ /* 0x000e220000001000 */
[C---:B------:R-:W-:Y:S01]  /*0720*/  LOP3.LUT R13, R3.reuse, 0x7c, RZ, 0xc0, !PT ;  /* 0x0000007c030d7812 */ /* 0x040fe200078ec0ff */
[----:B------:R-:W-:Y:S01]  /*0730*/  IMAD.SHL.U32 R3, R3, 0x10, RZ ;  /* 0x0000001003037824 */ /* 0x000fe200078e00ff */
[----:B------:R-:W-:Y:S01]  /*0740*/  LOP3.LUT R22, R22, R23, RZ, 0xfc, !PT ;  /* 0x0000001716167212 */ /* 0x000fe200078efcff */
[----:B------:R-:W-:-:S02]  /*0750*/  IMAD.SHL.U32 R23, R2, 0x80, RZ ;  /* 0x0000008002177824 */ /* 0x000fc400078e00ff */
[----:B----4-:R-:W-:Y:S01]  /*0760*/  FMUL R26, R25, R26 ;  /* 0x0000001a191a7220 */ /* 0x010fe20000400000 */
[----:B------:R-:W-:Y:S02]  /*0770*/  FSEL R25, R12, 1, P5 ;  /* 0x3f8000000c197808 */ /* 0x000fe40002800000 */
[----:B------:R-:W-:Y:S02]  /*0780*/  LEA R12, R13, UR4, 0x2 ;  /* 0x000000040d0c7c11 */ /* 0x000fe4000f8e10ff */
[----:B------:R-:W-:Y:S02]  /*0790*/  LOP3.LUT R3, R3, 0x7f0, RZ, 0xc0, !PT ;  /* 0x000007f003037812 */ /* 0x000fe400078ec0ff */
[----:B------:R-:W-:Y:S01]  /*07a0*/  LOP3.LUT R23, R23, 0x180, RZ, 0xc0, !PT ;  /* 0x0000018017177812 */ /* 0x000fe200078ec0ff */
[----:B------:R-:W-:Y:S02]  /*07b0*/  @!P4 FMUL R25, R25, 16777216 ;  /* 0x4b8000001919c820 */ /* 0x000fe40000400000 */
[----:B------:R-:W-:Y:S01]  /*07c0*/  IMAD.IADD R12, R12, 0x1, R3 ;  /* 0x000000010c0c7824 */ /* 0x000fe200078e0203 */
[----:B------:R-:W-:-:S02]  /*07d0*/  LEA.HI R13, R23, UR4, RZ, 0x1d ;  /* 0x00000004170d7c11 */ /* 0x000fc4000f8fe8ff */
[----:B------:R-:W-:Y:S01]  /*07e0*/  LOP3.LUT R20, R22, R23, RZ, 0xfc, !PT ;  /* 0x0000001716147212 */ /* 0x000fe200078efcff */
[----:B0-----:R-:W-:Y:S01]  /*07f0*/  FMUL R24, R24, R25 ;  /* 0x0000001918187220 */ /* 0x001fe20000400000 */
[----:B------:R-:W-:-:S03]  /*0800*/  FMUL R25, R16, R15 ;  /* 0x0000000f10197220 */ /* 0x000fc60000400000 */
[----:B------:R-:W-:Y:S02]  /*0810*/  IMAD R20, R20, 0x4, R13 ;  /* 0x0000000414147824 */ /* 0x000fe400078e020d */
[----:B------:R-:W0:Y:S01]  /*0820*/  LDS.128 R12, [R12] ;  /* 0x000000000c0c7984 */ /* 0x000e220000000c00 */
[----:B------:R-:W-:Y:S01]  /*0830*/  LOP3.LUT R27, R22, 0x20, R23, 0xfe, !PT ;  /* 0x00000020161b7812 */ /* 0x000fe200078efe17 */
[----:B------:R-:W-:-:S03]  /*0840*/  FMUL R16, R17, R26 ;  /* 0x0000001a11107220 */ /* 0x000fc60000400000 */
[----:B------:R-:W-:-:S04]  /*0850*/  SHF.R.U32.HI R17, RZ, 0x3, R27 ;  /* 0x00000003ff117819 */ /* 0x000fc8000001161b */
[----:B------:R-:W-:-:S05]  /*0860*/  LOP3.LUT R17, R17, 0x34, RZ, 0xc0, !PT ;  /* 0x0000003411117812 */ /* 0x000fca00078ec0ff */
[----:B------:R-:W-:Y:S01]  /*0870*/  VIADD R26, R17, UR4 ;  /* 0x00000004111a7c36 */ /* 0x000fe20008000000 */
[----:B------:R-:W-:-:S03]  /*0880*/  SHF.R.U32.HI R17, RZ, 0x1, R2 ;  /* 0x00000001ff117819 */ /* 0x000fc60000011602 */
[----:B------:R-:W-:Y:S01]  /*0890*/  IMAD R2, R27, 0x4, R26 ;  /* 0x000000041b027824 */ /* 0x000fe200078e021a */
[----:B------:R-:W-:Y:S02]  /*08a0*/  LOP3.LUT R26, R17, 0x3c, RZ, 0xc0, !PT ;  /* 0x0000003c111a7812 */ /* 0x000fe400078ec0ff */
[----:B------:R-:W-:Y:S02]  /*08b0*/  LOP3.LUT R17, R22, 0x40, R23, 0xfe, !PT ;  /* 0x0000004016117812 */ /* 0x000fe400078efe17 */
[----:B------:R-:W-:Y:S01]  /*08c0*/  LOP3.LUT R22, R22, 0x60, R23, 0xfe, !PT ;  /* 0x0000006016167812 */ /* 0x000fe200078efe17 */
[----:B------:R-:W-:Y:S01]  /*08d0*/  FMUL R21, R18, R21 ;  /* 0x0000001512157220 */ /* 0x000fe20000400000 */
[----:B------:R-:W-:Y:S02]  /*08e0*/  SHF.R.U32.HI R18, RZ, 0x3, R17 ;  /* 0x00000003ff127819 */ /* 0x000fe40000011611 */
[----:B------:R-:W-:Y:S02]  /*08f0*/  SHF.R.U32.HI R23, RZ, 0x3, R22 ;  /* 0x00000003ff177819 */ /* 0x000fe40000011616 */
[----:B------:R-:W-:Y:S01]  /*0900*/  LOP3.LUT R18, R18, 0x38, RZ, 0xc0, !PT ;  /* 0x0000003812127812 */ /* 0x000fe200078ec0ff */
[----:B------:R-:W-:Y:S01]  /*0910*/  FMUL R24, R19, R24 ;  /* 0x0000001813187220 */ /* 0x000fe20000400000 */
[----:B------:R-:W-:Y:S01]  /*0920*/  LOP3.LUT R23, R23, 0x3c, RZ, 0xc0, !PT ;  /* 0x0000003c17177812 */ /* 0x000fe200078ec0ff */
[----:B---3--:R-:W-:Y:S01]  /*0930*/  FFMA R25, R25, R4, R8 ;  /* 0x0000000419197223 */ /* 0x008fe20000000008 */
[----:B------:R-:W-:Y:S01]  /*0940*/  FFMA R16, R16, R5, R9 ;  /* 0x0000000510107223 */ /* 0x000fe20000000009 */
[----:B------:R-:W-:-:S02]  /*0950*/  VIADD R18, R18, UR4 ;  /* 0x0000000412127c36 */ /* 0x000fc40008000000 */
[----:B------:R-:W-:Y:S01]  /*0960*/  FFMA R21, R21, R6, R10 ;  /* 0x0000000615157223 */ /* 0x000fe2000000000a */
[----:B------:R-:W-:Y:S02]  /*0970*/  VIADD R23, R23, UR4 ;  /* 0x0000000417177c36 */ /* 0x000fe40008000000 */
[----:B------:R-:W-:Y:S01]  /*0980*/  FFMA R24, R24, R7, R11 ;  /* 0x0000000718187223 */ /* 0x000fe2000000000b */
[----:B------:R-:W-:Y:S02]  /*0990*/  IMAD R17, R17, 0x4, R18 ;  /* 0x0000000411117824 */ /* 0x000fe400078e0212 */
[----:B0-----:R-:W-:Y:S01]  /*09a0*/  FADD R25, R12, R25 ;  /* 0x000000190c197221 */ /* 0x001fe20000000000 */
[----:B------:R-:W-:Y:S01]  /*09b0*/  BAR.SYNC.DEFER_BLOCKING 0x0 ;  /* 0x0000000000007b1d */ /* 0x000fe20000010000 */
[----:B------:R-:W-:Y:S01]  /*09c0*/  FADD R13, R13, R16 ;  /* 0x000000100d0d7221 */ /* 0x000fe20000000000 */
[----:B------:R-:W-:Y:S01]  /*09d0*/  FADD R14, R14, R21 ;  /* 0x000000150e0e7221 */ /* 0x000fe20000000000 */
[----:B------:R-:W-:-:S02]  /*09e0*/  IMAD R18, R22, 0x4, R23 ;  /* 0x0000000416127824 */ /* 0x000fc400078e0217 */
[----:B------:R-:W-:Y:S01]  /*09f0*/  FADD R15, R15, R24 ;  /* 0x000000180f0f7221 */ /* 0x000fe20000000000 */
[----:B------:R0:W-:Y:S04]  /*0a00*/  STS [R20], R25 ;  /* 0x0000001914007388 */ /* 0x0001e80000000800 */
[----:B------:R0:W-:Y:S04]  /*0a10*/  STS [R2], R13 ;  /* 0x0000000d02007388 */ /* 0x0001e80000000800 */
[----:B------:R0:W-:Y:S04]  /*0a20*/  STS [R17], R14 ;  /* 0x0000000e11007388 */ /* 0x0001e80000000800 */
[----:B------:R0:W-:Y:S01]  /*0a30*/  STS [R18], R15 ;  /* 0x0000000f12007388 */ /* 0x0001e20000000800 */
[----:B------:R-:W-:Y:S01]  /*0a40*/  IADD3 R3, R3, UR4, R26 ;  /* 0x0000000403037c10 */ /* 0x000fe2000fffe01a */
[----:B------:R-:W-:Y:S06]  /*0a50*/  BAR.SYNC.DEFER_BLOCKING 0x0 ;  /* 0x0000000000007b1d */ /* 0x000fec0000010000 */
[----:B0-----:R-:W-:Y:S05]  /*0a60*/  @!P0 EXIT ;  /* 0x000000000000894d */ /* 0x001fea0003800000 */
[----:B------:R-:W-:Y:S01]  /*0a70*/  LDS R8, [R3] ;  /* 0x0000000003087984 */ /* 0x000fe20000000800 */
[----:B------:R-:W0:Y:S03]  /*0a80*/  LDC.64 R4, c[0x0][0x240] ;  /* 0x00009000ff047b82 */ /* 0x000e260000000a00 */
[----:B------:R-:W-:Y:S04]  /*0a90*/  LDS R9, [R3+0x4] ;  /* 0x0000040003097984 */ /* 0x000fe80000000800 */
[----:B------:R-:W-:Y:S04]  /*0aa0*/  LDS R10, [R3+0x8] ;  /* 0x00000800030a7984 */ /* 0x000fe80000000800 */
[----:B------:R-:W1:Y:S01]  /*0ab0*/  LDS R11, [R3+0xc] ;  /* 0x00000c00030b7984 */ /* 0x000e620000000800 */
[----:B0-----:R-:W-:-:S05]  /*0ac0*/  IMAD.WIDE R4, R0, 0x4, R4 ;  /* 0x0000000400047825 */ /* 0x001fca00078e0204 */
[----:B-1----:R-:W-:Y:S01]  /*0ad0*/  STG.E.128 desc[UR6][R4.64], R8 ;  /* 0x0000000804007986 */ /* 0x002fe2000c101d06 */
[----:B------:R-:W-:Y:S05]  /*0ae0*/  EXIT ;  /* 0x000000000000794d */ /* 0x000fea0003800000 */
.L_x_0:
[----:B------:R-:W-:-:S00]  /*0af0*/  BRA `(.L_x_0) ;  /* 0xfffffffc00fc7947 */ /* 0x000fc0000383ffff */
[----:B------:R-:W-:-:S00]  /*0b00*/  NOP ;  /* 0x0000000000007918 */ /* 0x000fc00000000000 */
[----:B------:R-:W-:-:S00]  /*0b10*/  NOP ;  /* 0x0000000000007918 */ /* 0x000fc00000000000 */
[----:B------:R-:W-:-:S00]  /*0b20*/  NOP ;  /* 0x0000000000007918 */ /* 0x000fc00000000000 */
[----:B------:R-:W-:-:S00]  /*0b30*/  NOP ;  /* 0x0000000000007918 */ /* 0x000fc00000000000 */
[----:B------:R-:W-:-:S00]  /*0b40*/  NOP ;  /* 0x0000000000007918 */ /* 0x000fc00000000000 */
[----:B------:R-:W-:-:S00]  /*0b50*/  NOP ;  /* 0x0000000000007918 */ /* 0x000fc00000000000 */
[----:B------:R-:W-:-:S00]  /*0b60*/  NOP ;  /* 0x0000000000007918 */ /* 0x000fc00000000000 */
[----:B------:R-:W-:-:S00]  /*0b70*/  NOP ;  /* 0x0000000000007918 */ /* 0x000fc00000000000 */
.L_x_1:


//--------------------- .nv.global.init           --------------------------
	.section	.nv.global.init,"aw",@progbits
.nv.global.init:
	.type		_$_str,@object
	.size		_$_str,(_$_str_$_2 - _$_str)
_$_str:
        /*0000*/ 	.byte	0x5f, 0x5f, 0x43, 0x55, 0x44, 0x41, 0x5f, 0x46, 0x54, 0x5a, 0x00
	.type		_$_str_$_2,@object
	.size		_$_str_$_2,(.L_1 - _$_str_$_2)
_$_str_$_2:
        /*000b*/ 	.byte	0x5f, 0x5f, 0x43, 0x55, 0x44, 0x41, 0x5f, 0x50, 0x52, 0x45, 0x43, 0x5f, 0x53, 0x51, 0x52, 0x54
        /*001b*/ 	.byte	0x00
.L_1:


//--------------------- .nv.shared.triton_poi_fused__native_batch_norm_legit_no_training_add_3 --------------------------
	.section	.nv.shared.triton_poi_fused__native_batch_norm_legit_no_training_add_3,"aw",@nobits
	.sectionflags	@""
	.align	16
	.zero		1024


//--------------------- .nv.constant0.triton_poi_fused__native_batch_norm_legit_no_training_add_3 --------------------------
	.section	.nv.constant0.triton_poi_fused__native_batch_norm_legit_no_training_add_3,"a",@progbits
	.sectionflags	@""
	.align	4
.nv.constant0.triton_poi_fused__native_batch_norm_legit_no_training_add_3:
	.zero		592
